//
// Generated by NVIDIA NVVM Compiler
//
// Compiler Build ID: CL-36424714
// Cuda compilation tools, release 13.0, V13.0.88
// Based on NVVM 20.0.0
//

.version 9.0
.target sm_100
.address_size 64

	// .globl	_Z12expit_kernelPfS_i

.visible .entry _Z12expit_kernelPfS_i(
	.param .u64 .ptr .align 1 _Z12expit_kernelPfS_i_param_0,
	.param .u64 .ptr .align 1 _Z12expit_kernelPfS_i_param_1,
	.param .u32 _Z12expit_kernelPfS_i_param_2
)
{
	.reg .pred 	%p<3>;
	.reg .b32 	%r<10>;
	.reg .b32 	%f<28>;
	.reg .b64 	%rd<11>;
	.reg .b64 	%fd<7>;

	ld.param.u64 	%rd2, [_Z12expit_kernelPfS_i_param_0];
	ld.param.u64 	%rd3, [_Z12expit_kernelPfS_i_param_1];
	ld.param.u32 	%r2, [_Z12expit_kernelPfS_i_param_2];
	cvta.to.global.u64 	%rd1, %rd3;
	mov.u32 	%r3, %tid.x;
	mov.u32 	%r4, %ctaid.x;
	mov.u32 	%r5, %ntid.x;
	mad.lo.s32 	%r1, %r4, %r5, %r3;
	setp.ge.s32 	%p1, %r1, %r2;
	@%p1 bra 	$L__BB0_4;
	cvta.to.global.u64 	%rd4, %rd2;
	mul.wide.s32 	%rd5, %r1, 4;
	add.s64 	%rd6, %rd4, %rd5;
	ld.global.f32 	%f1, [%rd6];
	setp.geu.f32 	%p2, %f1, 0f00000000;
	@%p2 bra 	$L__BB0_3;
	fma.rn.f32 	%f15, %f1, 0f3BBB989D, 0f3F000000;
	cvt.sat.f32.f32 	%f16, %f15;
	mov.f32 	%f17, 0f4B400001;
	mov.f32 	%f18, 0f437C0000;
	fma.rm.f32 	%f19, %f16, %f18, %f17;
	add.f32 	%f20, %f19, 0fCB40007F;
	neg.f32 	%f21, %f20;
	fma.rn.f32 	%f22, %f1, 0f3FB8AA3B, %f21;
	fma.rn.f32 	%f23, %f1, 0f32A57060, %f22;
	mov.b32 	%r8, %f19;
	shl.b32 	%r9, %r8, 23;
	mov.b32 	%f24, %r9;
	ex2.approx.ftz.f32 	%f25, %f23;
	mul.f32 	%f26, %f25, %f24;
	cvt.f64.f32 	%fd4, %f26;
	add.f64 	%fd5, %fd4, 0d3FF0000000000000;
	div.rn.f64 	%fd6, %fd4, %fd5;
	cvt.rn.f32.f64 	%f27, %fd6;
	add.s64 	%rd10, %rd1, %rd5;
	st.global.f32 	[%rd10], %f27;
	bra.uni 	$L__BB0_4;
$L__BB0_3:
	fma.rn.f32 	%f2, %f1, 0fBBBB989D, 0f3F000000;
	cvt.sat.f32.f32 	%f3, %f2;
	mov.f32 	%f4, 0f4B400001;
	mov.f32 	%f5, 0f437C0000;
	fma.rm.f32 	%f6, %f3, %f5, %f4;
	add.f32 	%f7, %f6, 0fCB40007F;
	neg.f32 	%f8, %f7;
	fma.rn.f32 	%f9, %f1, 0fBFB8AA3B, %f8;
	fma.rn.f32 	%f10, %f1, 0fB2A57060, %f9;
	mov.b32 	%r6, %f6;
	shl.b32 	%r7, %r6, 23;
	mov.b32 	%f11, %r7;
	ex2.approx.ftz.f32 	%f12, %f10;
	mul.f32 	%f13, %f12, %f11;
	cvt.f64.f32 	%fd1, %f13;
	add.f64 	%fd2, %fd1, 0d3FF0000000000000;
	rcp.rn.f64 	%fd3, %fd2;
	cvt.rn.f32.f64 	%f14, %fd3;
	add.s64 	%rd8, %rd1, %rd5;
	st.global.f32 	[%rd8], %f14;
$L__BB0_4:
	ret;

}
	// .globl	_Z17expit_fast_kernelPfS_i
.visible .entry _Z17expit_fast_kernelPfS_i(
	.param .u64 .ptr .align 1 _Z17expit_fast_kernelPfS_i_param_0,
	.param .u64 .ptr .align 1 _Z17expit_fast_kernelPfS_i_param_1,
	.param .u32 _Z17expit_fast_kernelPfS_i_param_2
)
{
	.reg .pred 	%p<5>;
	.reg .b32 	%r<8>;
	.reg .b32 	%f<8>;
	.reg .b64 	%rd<15>;
	.reg .b64 	%fd<7>;

	ld.param.u64 	%rd2, [_Z17expit_fast_kernelPfS_i_param_0];
	ld.param.u64 	%rd3, [_Z17expit_fast_kernelPfS_i_param_1];
	ld.param.u32 	%r2, [_Z17expit_fast_kernelPfS_i_param_2];
	cvta.to.global.u64 	%rd1, %rd3;
	mov.u32 	%r3, %tid.x;
	mov.u32 	%r4, %ctaid.x;
	mov.u32 	%r5, %ntid.x;
	mad.lo.s32 	%r1, %r4, %r5, %r3;
	setp.ge.s32 	%p1, %r1, %r2;
	@%p1 bra 	$L__BB1_8;
	cvta.to.global.u64 	%rd4, %rd2;
	mul.wide.s32 	%rd5, %r1, 4;
	add.s64 	%rd6, %rd4, %rd5;
	ld.global.f32 	%f1, [%rd6];
	setp.gtu.f32 	%p2, %f1, 0fC0C00000;
	@%p2 bra 	$L__BB1_3;
	add.s64 	%rd8, %rd1, %rd5;
	mov.b32 	%r6, 0;
	st.global.u32 	[%rd8], %r6;
	bra.uni 	$L__BB1_8;
$L__BB1_3:
	setp.ltu.f32 	%p3, %f1, 0f40C00000;
	@%p3 bra 	$L__BB1_5;
	add.s64 	%rd10, %rd1, %rd5;
	mov.b32 	%r7, 1065353216;
	st.global.u32 	[%rd10], %r7;
	bra.uni 	$L__BB1_8;
$L__BB1_5:
	setp.geu.f32 	%p4, %f1, 0f00000000;
	@%p4 bra 	$L__BB1_7;
	mul.f32 	%f5, %f1, 0f3FB8AA3B;
	ex2.approx.f32 	%f6, %f5;
	cvt.f64.f32 	%fd4, %f6;
	add.f64 	%fd5, %fd4, 0d3FF0000000000000;
	div.rn.f64 	%fd6, %fd4, %fd5;
	cvt.rn.f32.f64 	%f7, %fd6;
	add.s64 	%rd14, %rd1, %rd5;
	st.global.f32 	[%rd14], %f7;
	bra.uni 	$L__BB1_8;
$L__BB1_7:
	mul.f32 	%f2, %f1, 0fBFB8AA3B;
	ex2.approx.f32 	%f3, %f2;
	cvt.f64.f32 	%fd1, %f3;
	add.f64 	%fd2, %fd1, 0d3FF0000000000000;
	rcp.rn.f64 	%fd3, %fd2;
	cvt.rn.f32.f64 	%f4, %fd3;
	add.s64 	%rd12, %rd1, %rd5;
	st.global.f32 	[%rd12], %f4;
$L__BB1_8:
	ret;

}


// ===== COMPILED SASS (sm_100) =====

	.target	sm_100

	.elftype	@"ET_EXEC"


//--------------------- .note.nv.tkinfo           --------------------------
	.section	.note.nv.tkinfo,"",@"SHT_NOTE"
	.sectionflags	@"SHF_NOTE_NV_TKINFO"
	.tkinfo
        /*0018*/ 	.word	0x00000002
        /*0030*/ 	.string	""
        /*0030*/ 	.string	"ptxas"
        /*0030*/ 	.string	"Cuda compilation tools, release 13.0, V13.0.88"
        /*0030*/ 	.string	"Build cuda_13.0.r13.0/compiler.36424714_0"
        /*0030*/ 	.string	"-arch sm_100 -m 64 "



//--------------------- .note.nv.cuinfo           --------------------------
	.section	.note.nv.cuinfo,"",@"SHT_NOTE"
	.sectionflags	@"SHF_NOTE_NV_CUINFO"
        /*0018*/ 	.short	0x0002
        /*001a*/ 	.short	0x0064
        /*001c*/ 	.short	0x0082
	.zero		2


//--------------------- .nv.info                  --------------------------
	.section	.nv.info,"",@"SHT_CUDA_INFO"
	.align	4


	//----- nvinfo : EIATTR_REGCOUNT
	.align		4
        /*0000*/ 	.byte	0x04, 0x2f
        /*0002*/ 	.short	(.L_1 - .L_0)
	.align		4
.L_0:
        /*0004*/ 	.word	index@(_Z12expit_kernelPfS_i)
        /*0008*/ 	.word	0x00000019


	//----- nvinfo : EIATTR_FRAME_SIZE
	.align		4
.L_1:
        /*000c*/ 	.byte	0x04, 0x11
        /*000e*/ 	.short	(.L_3 - .L_2)
	.align		4
.L_2:
        /*0010*/ 	.word	index@($__internal_3_$__cuda_sm20_div_rn_f64_full)
        /*0014*/ 	.word	0x00000000


	//----- nvinfo : EIATTR_FRAME_SIZE
	.align		4
.L_3:
        /*0018*/ 	.byte	0x04, 0x11
        /*001a*/ 	.short	(.L_5 - .L_4)
	.align		4
.L_4:
        /*001c*/ 	.word	index@($__internal_2_$__cuda_sm20_dblrcp_rn_slowpath_v3)
        /*0020*/ 	.word	0x00000000


	//----- nvinfo : EIATTR_FRAME_SIZE
	.align		4
.L_5:
        /*0024*/ 	.byte	0x04, 0x11
        /*0026*/ 	.short	(.L_7 - .L_6)
	.align		4
.L_6:
        /*0028*/ 	.word	index@(_Z12expit_kernelPfS_i)
        /*002c*/ 	.word	0x00000000


	//----- nvinfo : EIATTR_REGCOUNT
	.align		4
.L_7:
        /*0030*/ 	.byte	0x04, 0x2f
        /*0032*/ 	.short	(.L_9 - .L_8)
	.align		4
.L_8:
        /*0034*/ 	.word	index@(_Z17expit_fast_kernelPfS_i)
        /*0038*/ 	.word	0x00000019


	//----- nvinfo : EIATTR_FRAME_SIZE
	.align		4
.L_9:
        /*003c*/ 	.byte	0x04, 0x11
        /*003e*/ 	.short	(.L_11 - .L_10)
	.align		4
.L_10:
        /*0040*/ 	.word	index@($__internal_1_$__cuda_sm20_div_rn_f64_full)
        /*0044*/ 	.word	0x00000000


	//----- nvinfo : EIATTR_FRAME_SIZE
	.align		4
.L_11:
        /*0048*/ 	.byte	0x04, 0x11
        /*004a*/ 	.short	(.L_13 - .L_12)
	.align		4
.L_12:
        /*004c*/ 	.word	index@($__internal_0_$__cuda_sm20_dblrcp_rn_slowpath_v3)
        /*0050*/ 	.word	0x00000000


	//----- nvinfo : EIATTR_FRAME_SIZE
	.align		4
.L_13:
        /*0054*/ 	.byte	0x04, 0x11
        /*0056*/ 	.short	(.L_15 - .L_14)
	.align		4
.L_14:
        /*0058*/ 	.word	index@(_Z17expit_fast_kernelPfS_i)
        /*005c*/ 	.word	0x00000000


	//----- nvinfo : EIATTR_MIN_STACK_SIZE
	.align		4
.L_15:
        /*0060*/ 	.byte	0x04, 0x12
        /*0062*/ 	.short	(.L_17 - .L_16)
	.align		4
.L_16:
        /*0064*/ 	.word	index@(_Z17expit_fast_kernelPfS_i)
        /*0068*/ 	.word	0x00000000


	//----- nvinfo : EIATTR_MIN_STACK_SIZE
	.align		4
.L_17:
        /*006c*/ 	.byte	0x04, 0x12
        /*006e*/ 	.short	(.L_19 - .L_18)
	.align		4
.L_18:
        /*0070*/ 	.word	index@(_Z12expit_kernelPfS_i)
        /*0074*/ 	.word	0x00000000
.L_19:


//--------------------- .nv.compat                --------------------------
	.section	.nv.compat,"",@"SHT_CUDA_COMPAT_INFO"
	.align	4
        /*0000*/ 	.byte	0x02, 0x09, 0x00, 0x00, 0x02, 0x02, 0x01, 0x00, 0x02, 0x05, 0x05, 0x00, 0x03, 0x07, 0x01, 0x01
        /*0010*/ 	.byte	0x02, 0x03, 0x00, 0x00, 0x02, 0x06, 0x01, 0x00, 0x04, 0x0b, 0x08, 0x00, 0x01, 0x00, 0x00, 0x00
        /*0020*/ 	.byte	0x00, 0x00, 0x00, 0x00


//--------------------- .nv.info._Z17expit_fast_kernelPfS_i --------------------------
	.section	.nv.info._Z17expit_fast_kernelPfS_i,"",@"SHT_CUDA_INFO"
	.sectionflags	@""
	.align	4


	//----- nvinfo : EIATTR_CUDA_API_VERSION
	.align		4
        /*0000*/ 	.byte	0x04, 0x37
        /*0002*/ 	.short	(.L_21 - .L_20)
.L_20:
        /*0004*/ 	.word	0x00000082


	//----- nvinfo : EIATTR_KPARAM_INFO
	.align		4
.L_21:
        /*0008*/ 	.byte	0x04, 0x17
        /*000a*/ 	.short	(.L_23 - .L_22)
.L_22:
        /*000c*/ 	.word	0x00000000
        /*0010*/ 	.short	0x0002
        /*0012*/ 	.short	0x0010
        /*0014*/ 	.byte	0x00, 0xf0, 0x11, 0x00


	//----- nvinfo : EIATTR_KPARAM_INFO
	.align		4
.L_23:
        /*0018*/ 	.byte	0x04, 0x17
        /*001a*/ 	.short	(.L_25 - .L_24)
.L_24:
        /*001c*/ 	.word	0x00000000
        /*0020*/ 	.short	0x0001
        /*0022*/ 	.short	0x0008
        /*0024*/ 	.byte	0x00, 0xf5, 0x21, 0x00


	//----- nvinfo : EIATTR_KPARAM_INFO
	.align		4
.L_25:
        /*0028*/ 	.byte	0x04, 0x17
        /*002a*/ 	.short	(.L_27 - .L_26)
.L_26:
        /*002c*/ 	.word	0x00000000
        /*0030*/ 	.short	0x0000
        /*0032*/ 	.short	0x0000
        /*0034*/ 	.byte	0x00, 0xf5, 0x21, 0x00


	//----- nvinfo : EIATTR_SPARSE_MMA_MASK
	.align		4
.L_27:
        /*0038*/ 	.byte	0x03, 0x50
        /*003a*/ 	.short	0x0000


	//----- nvinfo : EIATTR_MAXREG_COUNT
	.align		4
        /*003c*/ 	.byte	0x03, 0x1b
        /*003e*/ 	.short	0x00ff


	//----- nvinfo : EIATTR_MERCURY_ISA_VERSION
	.align		4
        /*0040*/ 	.byte	0x03, 0x5f
        /*0042*/ 	.short	0x0101


	//----- nvinfo : EIATTR_VRC_CTA_INIT_COUNT
	.align		4
        /*0044*/ 	.byte	0x02, 0x4a
	.zero		1
	.zero		1


	//----- nvinfo : EIATTR_EXIT_INSTR_OFFSETS
	.align		4
        /*0048*/ 	.byte	0x04, 0x1c
        /*004a*/ 	.short	(.L_29 - .L_28)


	//   ....[0]....
.L_28:
        /*004c*/ 	.word	0x00000070


	//   ....[1]....
        /*0050*/ 	.word	0x00000100


	//   ....[2]....
        /*0054*/ 	.word	0x00000160


	//   ....[3]....
        /*0058*/ 	.word	0x00000360


	//   ....[4]....
        /*005c*/ 	.word	0x00000510


	//----- nvinfo : EIATTR_CRS_STACK_SIZE
	.align		4
.L_29:
        /*0060*/ 	.byte	0x04, 0x1e
        /*0062*/ 	.short	(.L_31 - .L_30)
.L_30:
        /*0064*/ 	.word	0x00000000


	//----- nvinfo : EIATTR_CBANK_PARAM_SIZE
	.align		4
.L_31:
        /*0068*/ 	.byte	0x03, 0x19
        /*006a*/ 	.short	0x0014


	//----- nvinfo : EIATTR_PARAM_CBANK
	.align		4
        /*006c*/ 	.byte	0x04, 0x0a
        /*006e*/ 	.short	(.L_33 - .L_32)
	.align		4
.L_32:
        /*0070*/ 	.word	index@(.nv.constant0._Z17expit_fast_kernelPfS_i)
        /*0074*/ 	.short	0x0380
        /*0076*/ 	.short	0x0014


	//----- nvinfo : EIATTR_SW_WAR
	.align		4
.L_33:
        /*0078*/ 	.byte	0x04, 0x36
        /*007a*/ 	.short	(.L_35 - .L_34)
.L_34:
        /*007c*/ 	.word	0x00000008
.L_35:


//--------------------- .nv.info._Z12expit_kernelPfS_i --------------------------
	.section	.nv.info._Z12expit_kernelPfS_i,"",@"SHT_CUDA_INFO"
	.sectionflags	@""
	.align	4


	//----- nvinfo : EIATTR_CUDA_API_VERSION
	.align		4
        /*0000*/ 	.byte	0x04, 0x37
        /*0002*/ 	.short	(.L_37 - .L_36)
.L_36:
        /*0004*/ 	.word	0x00000082


	//----- nvinfo : EIATTR_KPARAM_INFO
	.align		4
.L_37:
        /*0008*/ 	.byte	0x04, 0x17
        /*000a*/ 	.short	(.L_39 - .L_38)
.L_38:
        /*000c*/ 	.word	0x00000000
        /*0010*/ 	.short	0x0002
        /*0012*/ 	.short	0x0010
        /*0014*/ 	.byte	0x00, 0xf0, 0x11, 0x00


	//----- nvinfo : EIATTR_KPARAM_INFO
	.align		4
.L_39:
        /*0018*/ 	.byte	0x04, 0x17
        /*001a*/ 	.short	(.L_41 - .L_40)
.L_40:
        /*001c*/ 	.word	0x00000000
        /*0020*/ 	.short	0x0001
        /*0022*/ 	.short	0x0008
        /*0024*/ 	.byte	0x00, 0xf5, 0x21, 0x00


	//----- nvinfo : EIATTR_KPARAM_INFO
	.align		4
.L_41:
        /*0028*/ 	.byte	0x04, 0x17
        /*002a*/ 	.short	(.L_43 - .L_42)
.L_42:
        /*002c*/ 	.word	0x00000000
        /*0030*/ 	.short	0x0000
        /*0032*/ 	.short	0x0000
        /*0034*/ 	.byte	0x00, 0xf5, 0x21, 0x00


	//----- nvinfo : EIATTR_SPARSE_MMA_MASK
	.align		4
.L_43:
        /*0038*/ 	.byte	0x03, 0x50
        /*003a*/ 	.short	0x0000


	//----- nvinfo : EIATTR_MAXREG_COUNT
	.align		4
        /*003c*/ 	.byte	0x03, 0x1b
        /*003e*/ 	.short	0x00ff


	//----- nvinfo : EIATTR_MERCURY_ISA_VERSION
	.align		4
        /*0040*/ 	.byte	0x03, 0x5f
        /*0042*/ 	.short	0x0101


	//----- nvinfo : EIATTR_VRC_CTA_INIT_COUNT
	.align		4
        /*0044*/ 	.byte	0x02, 0x4a
	.zero		1
	.zero		1


	//----- nvinfo : EIATTR_EXIT_INSTR_OFFSETS
	.align		4
        /*0048*/ 	.byte	0x04, 0x1c
        /*004a*/ 	.short	(.L_45 - .L_44)


	//   ....[0]....
.L_44:
        /*004c*/ 	.word	0x00000070


	//   ....[1]....
        /*0050*/ 	.word	0x00000300


	//   ....[2]....
        /*0054*/ 	.word	0x00000500


	//----- nvinfo : EIATTR_CRS_STACK_SIZE
	.align		4
.L_45:
        /*0058*/ 	.byte	0x04, 0x1e
        /*005a*/ 	.short	(.L_47 - .L_46)
.L_46:
        /*005c*/ 	.word	0x00000000


	//----- nvinfo : EIATTR_CBANK_PARAM_SIZE
	.align		4
.L_47:
        /*0060*/ 	.byte	0x03, 0x19
        /*0062*/ 	.short	0x0014


	//----- nvinfo : EIATTR_PARAM_CBANK
	.align		4
        /*0064*/ 	.byte	0x04, 0x0a
        /*0066*/ 	.short	(.L_49 - .L_48)
	.align		4
.L_48:
        /*0068*/ 	.word	index@(.nv.constant0._Z12expit_kernelPfS_i)
        /*006c*/ 	.short	0x0380
        /*006e*/ 	.short	0x0014


	//----- nvinfo : EIATTR_SW_WAR
	.align		4
.L_49:
        /*0070*/ 	.byte	0x04, 0x36
        /*0072*/ 	.short	(.L_51 - .L_50)
.L_50:
        /*0074*/ 	.word	0x00000008
.L_51:


//--------------------- .nv.callgraph             --------------------------
	.section	.nv.callgraph,"",@"SHT_CUDA_CALLGRAPH"
	.align	4
	.sectionentsize	8
	.align		4
        /*0000*/ 	.word	0x00000000
	.align		4
        /*0004*/ 	.word	0xffffffff
	.align		4
        /*0008*/ 	.word	0x00000000
	.align		4
        /*000c*/ 	.word	0xfffffffe
	.align		4
        /*0010*/ 	.word	0x00000000
	.align		4
        /*0014*/ 	.word	0xfffffffd
	.align		4
        /*0018*/ 	.word	0x00000000
	.align		4
        /*001c*/ 	.word	0xfffffffc


//--------------------- .text._Z17expit_fast_kernelPfS_i --------------------------
	.section	.text._Z17expit_fast_kernelPfS_i,"ax",@progbits
	.align	128
        .global         _Z17expit_fast_kernelPfS_i
        .type           _Z17expit_fast_kernelPfS_i,@function
        .size           _Z17expit_fast_kernelPfS_i,(.L_x_31 - _Z17expit_fast_kernelPfS_i)
        .other          _Z17expit_fast_kernelPfS_i,@"STO_CUDA_ENTRY STV_DEFAULT"
_Z17expit_fast_kernelPfS_i:
.text._Z17expit_fast_kernelPfS_i:
[----:B------:R-:W-:Y:S01]  /*0000*/  LDC R1, c[0x0][0x37c] ;  /* 0x0000df00ff017b82 */ /* 0x000fe20000000800 */
[----:B------:R-:W0:Y:S07]  /*0010*/  S2R R0, SR_TID.X ;  /* 0x0000000000007919 */ /* 0x000e2e0000002100 */
[----:B------:R-:W0:Y:S01]  /*0020*/  S2UR UR4, SR_CTAID.X ;  /* 0x00000000000479c3 */ /* 0x000e220000002500 */
[----:B------:R-:W1:Y:S07]  /*0030*/  LDCU UR5, c[0x0][0x390] ;  /* 0x00007200ff0577ac */ /* 0x000e6e0008000800 */
[----:B------:R-:W0:Y:S02]  /*0040*/  LDC R3, c[0x0][0x360] ;  /* 0x0000d800ff037b82 */ /* 0x000e240000000800 */
[----:B0-----:R-:W-:-:S05]  /*0050*/  IMAD R0, R3, UR4, R0 ;  /* 0x0000000403007c24 */ /* 0x001fca000f8e0200 */
[----:B-1----:R-:W-:-:S13]  /*0060*/  ISETP.GE.AND P0, PT, R0, UR5, PT ;  /* 0x0000000500007c0c */ /* 0x002fda000bf06270 */
[----:B------:R-:W-:Y:S05]  /*0070*/  @P0 EXIT ;  /* 0x000000000000094d */ /* 0x000fea0003800000 */
[----:B------:R-:W0:Y:S01]  /*0080*/  LDC.64 R2, c[0x0][0x380] ;  /* 0x0000e000ff027b82 */ /* 0x000e220000000a00 */
[----:B------:R-:W1:Y:S01]  /*0090*/  LDCU.64 UR4, c[0x0][0x358] ;  /* 0x00006b00ff0477ac */ /* 0x000e620008000a00 */
[----:B0-----:R-:W-:-:S05]  /*00a0*/  IMAD.WIDE R2, R0, 0x4, R2 ;  /* 0x0000000400027825 */ /* 0x001fca00078e0202 */
[----:B-1----:R-:W2:Y:S02]  /*00b0*/  LDG.E R6, desc[UR4][R2.64] ;  /* 0x0000000402067981 */ /* 0x002ea4000c1e1900 */
[----:B--2---:R-:W-:-:S13]  /*00c0*/  FSETP.GTU.AND P0, PT, R6, -6, PT ;  /* 0xc0c000000600780b */ /* 0x004fda0003f0c000 */
[----:B------:R-:W0:Y:S02]  /*00d0*/  @!P0 LDC.64 R4, c[0x0][0x388] ;  /* 0x0000e200ff048b82 */ /* 0x000e240000000a00 */
[----:B0-----:R-:W-:-:S05]  /*00e0*/  @!P0 IMAD.WIDE R4, R0, 0x4, R4 ;  /* 0x0000000400048825 */ /* 0x001fca00078e0204 */
[----:B------:R0:W-:Y:S01]  /*00f0*/  @!P0 STG.E desc[UR4][R4.64], RZ ;  /* 0x000000ff04008986 */ /* 0x0001e2000c101904 */
[----:B------:R-:W-:Y:S05]  /*0100*/  @!P0 EXIT ;  /* 0x000000000000894d */ /* 0x000fea0003800000 */
[----:B------:R-:W-:-:S13]  /*0110*/  FSETP.GE.AND P0, PT, R6, 6, PT ;  /* 0x40c000000600780b */ /* 0x000fda0003f06000 */
[----:B------:R-:W1:Y:S01]  /*0120*/  @P0 LDC.64 R2, c[0x0][0x388] ;  /* 0x0000e200ff020b82 */ /* 0x000e620000000a00 */
[----:B0-----:R-:W-:Y:S02]  /*0130*/  @P0 IMAD.MOV.U32 R5, RZ, RZ, 0x3f800000 ;  /* 0x3f800000ff050424 */ /* 0x001fe400078e00ff */
[----:B-1----:R-:W-:-:S05]  /*0140*/  @P0 IMAD.WIDE R2, R0, 0x4, R2 ;  /* 0x0000000400020825 */ /* 0x002fca00078e0202 */
[----:B------:R0:W-:Y:S01]  /*0150*/  @P0 STG.E desc[UR4][R2.64], R5 ;  /* 0x0000000502000986 */ /* 0x0001e2000c101904 */
[----:B------:R-:W-:Y:S05]  /*0160*/  @P0 EXIT ;  /* 0x000000000000094d */ /* 0x000fea0003800000 */
[----:B------:R-:W-:-:S13]  /*0170*/  FSETP.GEU.AND P0, PT, R6, RZ, PT ;  /* 0x000000ff0600720b */ /* 0x000fda0003f0e000 */
[----:B------:R-:W-:Y:S05]  /*0180*/  @P0 BRA `(.L_x_0) ;  /* 0x0000000000780947 */ /* 0x000fea0003800000 */
[----:B------:R-:W-:Y:S01]  /*0190*/  FMUL R10, R6, 1.4426950216293334961 ;  /* 0x3fb8aa3b060a7820 */ /* 0x000fe20000400000 */
[----:B0-----:R-:W-:Y:S01]  /*01a0*/  IMAD.MOV.U32 R2, RZ, RZ, 0x1 ;  /* 0x00000001ff027424 */ /* 0x001fe200078e00ff */
[----:B------:R-:W-:Y:S03]  /*01b0*/  BSSY.RECONVERGENT B0, `(.L_x_1) ;  /* 0x0000016000007945 */ /* 0x000fe60003800200 */
[----:B------:R-:W-:-:S13]  /*01c0*/  FSETP.GEU.AND P0, PT, R10, -126, PT ;  /* 0xc2fc00000a00780b */ /* 0x000fda0003f0e000 */
[----:B------:R-:W-:-:S04]  /*01d0*/  @!P0 FMUL R10, R10, 0.5 ;  /* 0x3f0000000a0a8820 */ /* 0x000fc80000400000 */
[----:B------:R-:W0:Y:S02]  /*01e0*/  MUFU.EX2 R6, R10 ;  /* 0x0000000a00067308 */ /* 0x000e240000000800 */
[----:B0-----:R-:W-:-:S06]  /*01f0*/  @!P0 FMUL R6, R6, R6 ;  /* 0x0000000606068220 */ /* 0x001fcc0000400000 */
[----:B------:R-:W0:Y:S02]  /*0200*/  F2F.F64.F32 R6, R6 ;  /* 0x0000000600067310 */ /* 0x000e240000201800 */
[----:B0-----:R-:W-:Y:S01]  /*0210*/  DADD R4, R6, 1 ;  /* 0x3ff0000006047429 */ /* 0x001fe20000000000 */
[----:B------:R-:W-:-:S05]  /*0220*/  FSETP.GEU.AND P1, PT, |R7|, 6.5827683646048100446e-37, PT ;  /* 0x036000000700780b */ /* 0x000fca0003f2e200 */
[----:B------:R-:W0:Y:S02]  /*0230*/  MUFU.RCP64H R3, R5 ;  /* 0x0000000500037308 */ /* 0x000e240000001800 */
[----:B0-----:R-:W-:-:S08]  /*0240*/  DFMA R8, -R4, R2, 1 ;  /* 0x3ff000000408742b */ /* 0x001fd00000000102 */
[----:B------:R-:W-:-:S08]  /*0250*/  DFMA R8, R8, R8, R8 ;  /* 0x000000080808722b */ /* 0x000fd00000000008 */
[----:B------:R-:W-:-:S08]  /*0260*/  DFMA R8, R2, R8, R2 ;  /* 0x000000080208722b */ /* 0x000fd00000000002 */
[----:B------:R-:W-:-:S08]  /*0270*/  DFMA R2, -R4, R8, 1 ;  /* 0x3ff000000402742b */ /* 0x000fd00000000108 */
[----:B------:R-:W-:-:S08]  /*0280*/  DFMA R2, R8, R2, R8 ;  /* 0x000000020802722b */ /* 0x000fd00000000008 */
[----:B------:R-:W-:-:S08]  /*0290*/  DMUL R8, R6, R2 ;  /* 0x0000000206087228 */ /* 0x000fd00000000000 */
[----:B------:R-:W-:-:S08]  /*02a0*/  DFMA R10, -R4, R8, R6 ;  /* 0x00000008040a722b */ /* 0x000fd00000000106 */
[----:B------:R-:W-:-:S10]  /*02b0*/  DFMA R2, R2, R10, R8 ;  /* 0x0000000a0202722b */ /* 0x000fd40000000008 */
[----:B------:R-:W-:-:S05]  /*02c0*/  FFMA R8, RZ, R5, R3 ;  /* 0x00000005ff087223 */ /* 0x000fca0000000003 */
[----:B------:R-:W-:-:S13]  /*02d0*/  FSETP.GT.AND P0, PT, |R8|, 1.469367938527859385e-39, PT ;  /* 0x001000000800780b */ /* 0x000fda0003f04200 */
[----:B------:R-:W-:Y:S05]  /*02e0*/  @P0 BRA P1, `(.L_x_2) ;  /* 0x0000000000080947 */ /* 0x000fea0000800000 */
[----:B------:R-:W-:-:S07]  /*02f0*/  MOV R10, 0x310 ;  /* 0x00000310000a7802 */ /* 0x000fce0000000f00 */
[----:B------:R-:W-:Y:S05]  /*0300*/  CALL.REL.NOINC `($__internal_1_$__cuda_sm20_div_rn_f64_full) ;  /* 0x0000000400207944 */ /* 0x000fea0003c00000 */
.L_x_2:
[----:B------:R-:W-:Y:S05]  /*0310*/  BSYNC.RECONVERGENT B0 ;  /* 0x0000000000007941 */ /* 0x000fea0003800200 */
.L_x_1:
[----:B------:R-:W0:Y:S01]  /*0320*/  LDC.64 R4, c[0x0][0x388] ;  /* 0x0000e200ff047b82 */ /* 0x000e220000000a00 */
[----:B------:R-:W1:Y:S01]  /*0330*/  F2F.F32.F64 R3, R2 ;  /* 0x0000000200037310 */ /* 0x000e620000301000 */
[----:B0-----:R-:W-:-:S05]  /*0340*/  IMAD.WIDE R4, R0, 0x4, R4 ;  /* 0x0000000400047825 */ /* 0x001fca00078e0204 */
[----:B-1----:R-:W-:Y:S01]  /*0350*/  STG.E desc[UR4][R4.64], R3 ;  /* 0x0000000304007986 */ /* 0x002fe2000c101904 */
[----:B------:R-:W-:Y:S05]  /*0360*/  EXIT ;  /* 0x000000000000794d */ /* 0x000fea0003800000 */
.L_x_0:
[----:B------:R-:W-:Y:S01]  /*0370*/  FMUL R10, R6, -1.4426950216293334961 ;  /* 0xbfb8aa3b060a7820 */ /* 0x000fe20000400000 */
[----:B------:R-:W-:Y:S04]  /*0380*/  BSSY.RECONVERGENT B0, `(.L_x_3) ;  /* 0x0000014000007945 */ /* 0x000fe80003800200 */
[----:B------:R-:W-:-:S13]  /*0390*/  FSETP.GEU.AND P0, PT, R10, -126, PT ;  /* 0xc2fc00000a00780b */ /* 0x000fda0003f0e000 */
[----:B------:R-:W-:-:S04]  /*03a0*/  @!P0 FMUL R10, R10, 0.5 ;  /* 0x3f0000000a0a8820 */ /* 0x000fc80000400000 */
[----:B------:R-:W1:Y:S02]  /*03b0*/  MUFU.EX2 R11, R10 ;  /* 0x0000000a000b7308 */ /* 0x000e640000000800 */
[----:B-1----:R-:W-:-:S06]  /*03c0*/  @!P0 FMUL R11, R11, R11 ;  /* 0x0000000b0b0b8220 */ /* 0x002fcc0000400000 */
[----:B0-----:R-:W0:Y:S02]  /*03d0*/  F2F.F64.F32 R2, R11 ;  /* 0x0000000b00027310 */ /* 0x001e240000201800 */
[----:B0-----:R-:W-:-:S06]  /*03e0*/  DADD R4, R2, 1 ;  /* 0x3ff0000002047429 */ /* 0x001fcc0000000000 */
[----:B------:R-:W0:Y:S04]  /*03f0*/  MUFU.RCP64H R3, R5 ;  /* 0x0000000500037308 */ /* 0x000e280000001800 */
[----:B------:R-:W-:-:S05]  /*0400*/  VIADD R2, R5, 0x300402 ;  /* 0x0030040205027836 */ /* 0x000fca0000000000 */
[----:B------:R-:W-:Y:S01]  /*0410*/  FSETP.GEU.AND P0, PT, |R2|, 5.8789094863358348022e-39, PT ;  /* 0x004004020200780b */ /* 0x000fe20003f0e200 */
[----:B0-----:R-:W-:-:S08]  /*0420*/  DFMA R6, -R4, R2, 1 ;  /* 0x3ff000000406742b */ /* 0x001fd00000000102 */
[----:B------:R-:W-:-:S08]  /*0430*/  DFMA R6, R6, R6, R6 ;  /* 0x000000060606722b */ /* 0x000fd00000000006 */
[----:B------:R-:W-:-:S08]  /*0440*/  DFMA R6, R2, R6, R2 ;  /* 0x000000060206722b */ /* 0x000fd00000000002 */
[----:B------:R-:W-:-:S08]  /*0450*/  DFMA R8, -R4, R6, 1 ;  /* 0x3ff000000408742b */ /* 0x000fd00000000106 */
[----:B------:R-:W-:Y:S01]  /*0460*/  DFMA R6, R6, R8, R6 ;  /* 0x000000080606722b */ /* 0x000fe20000000006 */
[----:B------:R-:W-:Y:S10]  /*0470*/  @P0 BRA `(.L_x_4) ;  /* 0x0000000000100947 */ /* 0x000ff40003800000 */
[----:B------:R-:W-:-:S05]  /*0480*/  LOP3.LUT R2, R5, 0x7fffffff, RZ, 0xc0, !PT ;  /* 0x7fffffff05027812 */ /* 0x000fca00078ec0ff */
[----:B------:R-:W-:Y:S01]  /*0490*/  VIADD R8, R2, 0xfff00000 ;  /* 0xfff0000002087836 */ /* 0x000fe20000000000 */
[----:B------:R-:W-:-:S07]  /*04a0*/  MOV R2, 0x4c0 ;  /* 0x000004c000027802 */ /* 0x000fce0000000f00 */
[----:B------:R-:W-:Y:S05]  /*04b0*/  CALL.REL.NOINC `($__internal_0_$__cuda_sm20_dblrcp_rn_slowpath_v3) ;  /* 0x0000000000187944 */ /* 0x000fea0003c00000 */
.L_x_4:
[----:B------:R-:W-:Y:S05]  /*04c0*/  BSYNC.RECONVERGENT B0 ;  /* 0x0000000000007941 */ /* 0x000fea0003800200 */
.L_x_3:
[----:B------:R-:W0:Y:S01]  /*04d0*/  LDC.64 R2, c[0x0][0x388] ;  /* 0x0000e200ff027b82 */ /* 0x000e220000000a00 */
[----:B------:R-:W1:Y:S01]  /*04e0*/  F2F.F32.F64 R7, R6 ;  /* 0x0000000600077310 */ /* 0x000e620000301000 */
[----:B0-----:R-:W-:-:S05]  /*04f0*/  IMAD.WIDE R2, R0, 0x4, R2 ;  /* 0x0000000400027825 */ /* 0x001fca00078e0202 */
[----:B-1----:R-:W-:Y:S01]  /*0500*/  STG.E desc[UR4][R2.64], R7 ;  /* 0x0000000702007986 */ /* 0x002fe2000c101904 */
[----:B------:R-:W-:Y:S05]  /*0510*/  EXIT ;  /* 0x000000000000794d */ /* 0x000fea0003800000 */
        .weak           $__internal_0_$__cuda_sm20_dblrcp_rn_slowpath_v3
        .type           $__internal_0_$__cuda_sm20_dblrcp_rn_slowpath_v3,@function
        .size           $__internal_0_$__cuda_sm20_dblrcp_rn_slowpath_v3,($__internal_1_$__cuda_sm20_div_rn_f64_full - $__internal_0_$__cuda_sm20_dblrcp_rn_slowpath_v3)
$__internal_0_$__cuda_sm20_dblrcp_rn_slowpath_v3:
[----:B------:R-:W-:Y:S01]  /*0520*/  DSETP.GTU.AND P0, PT, |R4|, +INF , PT ;  /* 0x7ff000000400742a */ /* 0x000fe20003f0c200 */
[----:B------:R-:W-:-:S13]  /*0530*/  BSSY.RECONVERGENT B1, `(.L_x_5) ;  /* 0x0000023000017945 */ /* 0x000fda0003800200 */
[----:B------:R-:W-:Y:S05]  /*0540*/  @P0 BRA `(.L_x_6) ;  /* 0x00000000007c0947 */ /* 0x000fea0003800000 */
[----:B------:R-:W-:-:S05]  /*0550*/  LOP3.LUT R3, R5, 0x7fffffff, RZ, 0xc0, !PT ;  /* 0x7fffffff05037812 */ /* 0x000fca00078ec0ff */
[----:B------:R-:W-:-:S05]  /*0560*/  VIADD R6, R3, 0xffffffff ;  /* 0xffffffff03067836 */ /* 0x000fca0000000000 */
[----:B------:R-:W-:-:S13]  /*0570*/  ISETP.GE.U32.AND P0, PT, R6, 0x7fefffff, PT ;  /* 0x7fefffff0600780c */ /* 0x000fda0003f06070 */
[----:B------:R-:W-:Y:S01]  /*0580*/  @P0 LOP3.LUT R7, R5, 0x7ff00000, RZ, 0x3c, !PT ;  /* 0x7ff0000005070812 */ /* 0x000fe200078e3cff */
[----:B------:R-:W-:Y:S01]  /*0590*/  @P0 IMAD.MOV.U32 R6, RZ, RZ, RZ ;  /* 0x000000ffff060224 */ /* 0x000fe200078e00ff */
[----:B------:R-:W-:Y:S06]  /*05a0*/  @P0 BRA `(.L_x_7) ;  /* 0x00000000006c0947 */ /* 0x000fec0003800000 */
[----:B------:R-:W-:-:S13]  /*05b0*/  ISETP.GE.U32.AND P0, PT, R3, 0x1000001, PT ;  /* 0x010000010300780c */ /* 0x000fda0003f06070 */
[----:B------:R-:W-:Y:S05]  /*05c0*/  @!P0 BRA `(.L_x_8) ;  /* 0x0000000000348947 */ /* 0x000fea0003800000 */
[----:B------:R-:W-:Y:S02]  /*05d0*/  VIADD R7, R5, 0xc0200000 ;  /* 0xc020000005077836 */ /* 0x000fe40000000000 */
[----:B------:R-:W-:Y:S02]  /*05e0*/  IMAD.MOV.U32 R6, RZ, RZ, R4 ;  /* 0x000000ffff067224 */ /* 0x000fe400078e0004 */
[----:B------:R-:W0:Y:S04]  /*05f0*/  MUFU.RCP64H R9, R7 ;  /* 0x0000000700097308 */ /* 0x000e280000001800 */
[----:B0-----:R-:W-:-:S08]  /*0600*/  DFMA R10, -R6, R8, 1 ;  /* 0x3ff00000060a742b */ /* 0x001fd00000000108 */
[----:B------:R-:W-:-:S08]  /*0610*/  DFMA R10, R10, R10, R10 ;  /* 0x0000000a0a0a722b */ /* 0x000fd0000000000a */
[----:B------:R-:W-:-:S08]  /*0620*/  DFMA R10, R8, R10, R8 ;  /* 0x0000000a080a722b */ /* 0x000fd00000000008 */
[----:B------:R-:W-:-:S08]  /*0630*/  DFMA R8, -R6, R10, 1 ;  /* 0x3ff000000608742b */ /* 0x000fd0000000010a */
[----:B------:R-:W-:-:S08]  /*0640*/  DFMA R8, R10, R8, R10 ;  /* 0x000000080a08722b */ /* 0x000fd0000000000a */
[----:B------:R-:W-:-:S08]  /*0650*/  DMUL R8, R8, 2.2250738585072013831e-308 ;  /* 0x0010000008087828 */ /* 0x000fd00000000000 */
[----:B------:R-:W-:-:S08]  /*0660*/  DFMA R4, -R4, R8, 1 ;  /* 0x3ff000000404742b */ /* 0x000fd00000000108 */
[----:B------:R-:W-:-:S08]  /*0670*/  DFMA R4, R4, R4, R4 ;  /* 0x000000040404722b */ /* 0x000fd00000000004 */
[----:B------:R-:W-:Y:S01]  /*0680*/  DFMA R6, R8, R4, R8 ;  /* 0x000000040806722b */ /* 0x000fe20000000008 */
[----:B------:R-:W-:Y:S10]  /*0690*/  BRA `(.L_x_7) ;  /* 0x0000000000307947 */ /* 0x000ff40003800000 */
.L_x_8:
[----:B------:R-:W-:Y:S01]  /*06a0*/  DMUL R4, R4, 8.11296384146066816958e+31 ;  /* 0x4690000004047828 */ /* 0x000fe20000000000 */
[----:B------:R-:W-:-:S05]  /*06b0*/  IMAD.MOV.U32 R6, RZ, RZ, R8 ;  /* 0x000000ffff067224 */ /* 0x000fca00078e0008 */
[----:B------:R-:W0:Y:S02]  /*06c0*/  MUFU.RCP64H R7, R5 ;  /* 0x0000000500077308 */ /* 0x000e240000001800 */
[----:B0-----:R-:W-:-:S08]  /*06d0*/  DFMA R8, -R4, R6, 1 ;  /* 0x3ff000000408742b */ /* 0x001fd00000000106 */
[----:B------:R-:W-:-:S08]  /*06e0*/  DFMA R8, R8, R8, R8 ;  /* 0x000000080808722b */ /* 0x000fd00000000008 */
[----:B------:R-:W-:-:S08]  /*06f0*/  DFMA R8, R6, R8, R6 ;  /* 0x000000080608722b */ /* 0x000fd00000000006 */
[----:B------:R-:W-:-:S08]  /*0700*/  DFMA R6, -R4, R8, 1 ;  /* 0x3ff000000406742b */ /* 0x000fd00000000108 */
[----:B------:R-:W-:-:S08]  /*0710*/  DFMA R6, R8, R6, R8 ;  /* 0x000000060806722b */ /* 0x000fd00000000008 */
[----:B------:R-:W-:Y:S01]  /*0720*/  DMUL R6, R6, 8.11296384146066816958e+31 ;  /* 0x4690000006067828 */ /* 0x000fe20000000000 */
[----:B------:R-:W-:Y:S10]  /*0730*/  BRA `(.L_x_7) ;  /* 0x0000000000087947 */ /* 0x000ff40003800000 */
.L_x_6:
[----:B------:R-:W-:Y:S01]  /*0740*/  LOP3.LUT R7, R5, 0x80000, RZ, 0xfc, !PT ;  /* 0x0008000005077812 */ /* 0x000fe200078efcff */
[----:B------:R-:W-:-:S07]  /*0750*/  IMAD.MOV.U32 R6, RZ, RZ, R4 ;  /* 0x000000ffff067224 */ /* 0x000fce00078e0004 */
.L_x_7:
[----:B------:R-:W-:Y:S05]  /*0760*/  BSYNC.RECONVERGENT B1 ;  /* 0x0000000000017941 */ /* 0x000fea0003800200 */
.L_x_5:
[----:B------:R-:W-:-:S04]  /*0770*/  IMAD.MOV.U32 R3, RZ, RZ, 0x0 ;  /* 0x00000000ff037424 */ /* 0x000fc800078e00ff */
[----:B------:R-:W-:Y:S05]  /*0780*/  RET.REL.NODEC R2 `(_Z17expit_fast_kernelPfS_i) ;  /* 0xfffffff8021c7950 */ /* 0x000fea0003c3ffff */
        .weak           $__internal_1_$__cuda_sm20_div_rn_f64_full
        .type           $__internal_1_$__cuda_sm20_div_rn_f64_full,@function
        .size           $__internal_1_$__cuda_sm20_div_rn_f64_full,(.L_x_31 - $__internal_1_$__cuda_sm20_div_rn_f64_full)
$__internal_1_$__cuda_sm20_div_rn_f64_full:
[C---:B------:R-:W-:Y:S01]  /*0790*/  FSETP.GEU.AND P0, PT, |R5|.reuse, 1.469367938527859385e-39, PT ;  /* 0x001000000500780b */ /* 0x040fe20003f0e200 */
[----:B------:R-:W-:Y:S01]  /*07a0*/  IMAD.MOV.U32 R16, RZ, RZ, 0x1 ;  /* 0x00000001ff107424 */ /* 0x000fe200078e00ff */
[----:B------:R-:W-:Y:S01]  /*07b0*/  LOP3.LUT R2, R5, 0x800fffff, RZ, 0xc0, !PT ;  /* 0x800fffff05027812 */ /* 0x000fe200078ec0ff */
[----:B------:R-:W-:Y:S01]  /*07c0*/  BSSY.RECONVERGENT B1, `(.L_x_9) ;  /* 0x0000055000017945 */ /* 0x000fe20003800200 */
[C---:B------:R-:W-:Y:S02]  /*07d0*/  FSETP.GEU.AND P2, PT, |R7|.reuse, 1.469367938527859385e-39, PT ;  /* 0x001000000700780b */ /* 0x040fe40003f4e200 */
[----:B------:R-:W-:Y:S01]  /*07e0*/  LOP3.LUT R3, R2, 0x3ff00000, RZ, 0xfc, !PT ;  /* 0x3ff0000002037812 */ /* 0x000fe200078efcff */
[----:B------:R-:W-:Y:S01]  /*07f0*/  IMAD.MOV.U32 R2, RZ, RZ, R4 ;  /* 0x000000ffff027224 */ /* 0x000fe200078e0004 */
[----:B------:R-:W-:Y:S02]  /*0800*/  LOP3.LUT R11, R7, 0x7ff00000, RZ, 0xc0, !PT ;  /* 0x7ff00000070b7812 */ /* 0x000fe400078ec0ff */
[----:B------:R-:W-:-:S03]  /*0810*/  LOP3.LUT R14, R5, 0x7ff00000, RZ, 0xc0, !PT ;  /* 0x7ff00000050e7812 */ /* 0x000fc600078ec0ff */
[----:B------:R-:W-:Y:S01]  /*0820*/  @!P0 DMUL R2, R4, 8.98846567431157953865e+307 ;  /* 0x7fe0000004028828 */ /* 0x000fe20000000000 */
[----:B------:R-:W-:-:S03]  /*0830*/  ISETP.GE.U32.AND P1, PT, R11, R14, PT ;  /* 0x0000000e0b00720c */ /* 0x000fc60003f26070 */
[----:B------:R-:W-:Y:S01]  /*0840*/  @!P2 LOP3.LUT R12, R5, 0x7ff00000, RZ, 0xc0, !PT ;  /* 0x7ff00000050ca812 */ /* 0x000fe200078ec0ff */
[----:B------:R-:W-:Y:S01]  /*0850*/  @!P2 IMAD.MOV.U32 R18, RZ, RZ, RZ ;  /* 0x000000ffff12a224 */ /* 0x000fe200078e00ff */
[----:B------:R-:W0:Y:S02]  /*0860*/  MUFU.RCP64H R17, R3 ;  /* 0x0000000300117308 */ /* 0x000e240000001800 */
[----:B------:R-:W-:Y:S01]  /*0870*/  @!P2 ISETP.GE.U32.AND P3, PT, R11, R12, PT ;  /* 0x0000000c0b00a20c */ /* 0x000fe20003f66070 */
[----:B------:R-:W-:-:S05]  /*0880*/  IMAD.MOV.U32 R12, RZ, RZ, 0x1ca00000 ;  /* 0x1ca00000ff0c7424 */ /* 0x000fca00078e00ff */
[----:B------:R-:W-:-:S04]  /*0890*/  @!P2 SEL R13, R12, 0x63400000, !P3 ;  /* 0x634000000c0da807 */ /* 0x000fc80005800000 */
[----:B------:R-:W-:-:S04]  /*08a0*/  @!P2 LOP3.LUT R13, R13, 0x80000000, R7, 0xf8, !PT ;  /* 0x800000000d0da812 */ /* 0x000fc800078ef807 */
[----:B------:R-:W-:Y:S01]  /*08b0*/  @!P2 LOP3.LUT R19, R13, 0x100000, RZ, 0xfc, !PT ;  /* 0x001000000d13a812 */ /* 0x000fe200078efcff */
[----:B0-----:R-:W-:-:S08]  /*08c0*/  DFMA R8, R16, -R2, 1 ;  /* 0x3ff000001008742b */ /* 0x001fd00000000802 */
[----:B------:R-:W-:-:S08]  /*08d0*/  DFMA R8, R8, R8, R8 ;  /* 0x000000080808722b */ /* 0x000fd00000000008 */
[----:B------:R-:W-:Y:S01]  /*08e0*/  DFMA R16, R16, R8, R16 ;  /* 0x000000081010722b */ /* 0x000fe20000000010 */
[----:B------:R-:W-:Y:S01]  /*08f0*/  SEL R9, R12, 0x63400000, !P1 ;  /* 0x634000000c097807 */ /* 0x000fe20004800000 */
[----:B------:R-:W-:-:S03]  /*0900*/  IMAD.MOV.U32 R8, RZ, RZ, R6 ;  /* 0x000000ffff087224 */ /* 0x000fc600078e0006 */
[----:B------:R-:W-:-:S03]  /*0910*/  LOP3.LUT R9, R9, 0x800fffff, R7, 0xf8, !PT ;  /* 0x800fffff09097812 */ /* 0x000fc600078ef807 */
[----:B------:R-:W-:-:S03]  /*0920*/  DFMA R20, R16, -R2, 1 ;  /* 0x3ff000001014742b */ /* 0x000fc60000000802 */
[----:B------:R-:W-:-:S05]  /*0930*/  @!P2 DFMA R8, R8, 2, -R18 ;  /* 0x400000000808a82b */ /* 0x000fca0000000812 */
[----:B------:R-:W-:Y:S01]  /*0940*/  DFMA R16, R16, R20, R16 ;  /* 0x000000141010722b */ /* 0x000fe20000000010 */
[----:B------:R-:W-:Y:S02]  /*0950*/  IMAD.MOV.U32 R21, RZ, RZ, R11 ;  /* 0x000000ffff157224 */ /* 0x000fe400078e000b */
[----:B------:R-:W-:Y:S01]  /*0960*/  IMAD.MOV.U32 R20, RZ, RZ, R14 ;  /* 0x000000ffff147224 */ /* 0x000fe200078e000e */
[----:B------:R-:W-:Y:S02]  /*0970*/  @!P0 LOP3.LUT R20, R3, 0x7ff00000, RZ, 0xc0, !PT ;  /* 0x7ff0000003148812 */ /* 0x000fe400078ec0ff */
[----:B------:R-:W-:Y:S02]  /*0980*/  @!P2 LOP3.LUT R21, R9, 0x7ff00000, RZ, 0xc0, !PT ;  /* 0x7ff000000915a812 */ /* 0x000fe400078ec0ff */
[----:B------:R-:W-:Y:S01]  /*0990*/  DMUL R18, R16, R8 ;  /* 0x0000000810127228 */ /* 0x000fe20000000000 */
[----:B------:R-:W-:Y:S02]  /*09a0*/  VIADD R22, R20, 0xffffffff ;  /* 0xffffffff14167836 */ /* 0x000fe40000000000 */
[----:B------:R-:W-:-:S05]  /*09b0*/  VIADD R13, R21, 0xffffffff ;  /* 0xffffffff150d7836 */ /* 0x000fca0000000000 */
[----:B------:R-:W-:Y:S01]  /*09c0*/  DFMA R14, R18, -R2, R8 ;  /* 0x80000002120e722b */ /* 0x000fe20000000008 */
[----:B------:R-:W-:-:S04]  /*09d0*/  ISETP.GT.U32.AND P0, PT, R13, 0x7feffffe, PT ;  /* 0x7feffffe0d00780c */ /* 0x000fc80003f04070 */
[----:B------:R-:W-:-:S03]  /*09e0*/  ISETP.GT.U32.OR P0, PT, R22, 0x7feffffe, P0 ;  /* 0x7feffffe1600780c */ /* 0x000fc60000704470 */
[----:B------:R-:W-:-:S10]  /*09f0*/  DFMA R14, R16, R14, R18 ;  /* 0x0000000e100e722b */ /* 0x000fd40000000012 */
[----:B------:R-:W-:Y:S05]  /*0a00*/  @P0 BRA `(.L_x_10) ;  /* 0x00000000006c0947 */ /* 0x000fea0003800000 */
[----:B------:R-:W-:-:S04]  /*0a10*/  LOP3.LUT R16, R5, 0x7ff00000, RZ, 0xc0, !PT ;  /* 0x7ff0000005107812 */ /* 0x000fc800078ec0ff */
[CC--:B------:R-:W-:Y:S02]  /*0a20*/  VIADDMNMX R6, R11.reuse, -R16.reuse, 0xb9600000, !PT ;  /* 0xb96000000b067446 */ /* 0x0c0fe40007800910 */
[----:B------:R-:W-:Y:S02]  /*0a30*/  ISETP.GE.U32.AND P0, PT, R11, R16, PT ;  /* 0x000000100b00720c */ /* 0x000fe40003f06070 */
[----:B------:R-:W-:Y:S02]  /*0a40*/  VIMNMX R6, PT, PT, R6, 0x46a00000, PT ;  /* 0x46a0000006067848 */ /* 0x000fe40003fe0100 */
[----:B------:R-:W-:-:S05]  /*0a50*/  SEL R11, R12, 0x63400000, !P0 ;  /* 0x634000000c0b7807 */ /* 0x000fca0004000000 */
[----:B------:R-:W-:Y:S02]  /*0a60*/  IMAD.IADD R11, R6, 0x1, -R11 ;  /* 0x00000001060b7824 */ /* 0x000fe400078e0a0b */
[----:B------:R-:W-:Y:S02]  /*0a70*/  IMAD.MOV.U32 R6, RZ, RZ, RZ ;  /* 0x000000ffff067224 */ /* 0x000fe400078e00ff */
[----:B------:R-:W-:-:S06]  /*0a80*/  VIADD R7, R11, 0x7fe00000 ;  /* 0x7fe000000b077836 */ /* 0x000fcc0000000000 */
[----:B------:R-:W-:-:S10]  /*0a90*/  DMUL R12, R14, R6 ;  /* 0x000000060e0c7228 */ /* 0x000fd40000000000 */
[----:B------:R-:W-:-:S13]  /*0aa0*/  FSETP.GTU.AND P0, PT, |R13|, 1.469367938527859385e-39, PT ;  /* 0x001000000d00780b */ /* 0x000fda0003f0c200 */
[----:B------:R-:W-:Y:S05]  /*0ab0*/  @P0 BRA `(.L_x_11) ;  /* 0x0000000000940947 */ /* 0x000fea0003800000 */
[----:B------:R-:W-:Y:S01]  /*0ac0*/  DFMA R2, R14, -R2, R8 ;  /* 0x800000020e02722b */ /* 0x000fe20000000008 */
[----:B------:R-:W-:-:S09]  /*0ad0*/  IMAD.MOV.U32 R6, RZ, RZ, RZ ;  /* 0x000000ffff067224 */ /* 0x000fd200078e00ff */
[C---:B------:R-:W-:Y:S02]  /*0ae0*/  FSETP.NEU.AND P0, PT, R3.reuse, RZ, PT ;  /* 0x000000ff0300720b */ /* 0x040fe40003f0d000 */
[----:B------:R-:W-:-:S04]  /*0af0*/  LOP3.LUT R5, R3, 0x80000000, R5, 0x48, !PT ;  /* 0x8000000003057812 */ /* 0x000fc800078e4805 */
[----:B------:R-:W-:-:S07]  /*0b00*/  LOP3.LUT R7, R5, R7, RZ, 0xfc, !PT ;  /* 0x0000000705077212 */ /* 0x000fce00078efcff */
[----:B------:R-:W-:Y:S05]  /*0b10*/  @!P0 BRA `(.L_x_11) ;  /* 0x00000000007c8947 */ /* 0x000fea0003800000 */
[----:B------:R-:W-:Y:S01]  /*0b20*/  IMAD.MOV R3, RZ, RZ, -R11 ;  /* 0x000000ffff037224 */ /* 0x000fe200078e0a0b */
[----:B------:R-:W-:Y:S01]  /*0b30*/  DMUL.RP R6, R14, R6 ;  /* 0x000000060e067228 */ /* 0x000fe20000008000 */
[----:B------:R-:W-:Y:S01]  /*0b40*/  IMAD.MOV.U32 R2, RZ, RZ, RZ ;  /* 0x000000ffff027224 */ /* 0x000fe200078e00ff */
[----:B------:R-:W-:-:S05]  /*0b50*/  IADD3 R11, PT, PT, -R11, -0x43300000, RZ ;  /* 0xbcd000000b0b7810 */ /* 0x000fca0007ffe1ff */
[----:B------:R-:W-:-:S03]  /*0b60*/  DFMA R2, R12, -R2, R14 ;  /* 0x800000020c02722b */ /* 0x000fc6000000000e */
[----:B------:R-:W-:-:S07]  /*0b70*/  LOP3.LUT R5, R7, R5, RZ, 0x3c, !PT ;  /* 0x0000000507057212 */ /* 0x000fce00078e3cff */
[----:B------:R-:W-:-:S04]  /*0b80*/  FSETP.NEU.AND P0, PT, |R3|, R11, PT ;  /* 0x0000000b0300720b */ /* 0x000fc80003f0d200 */
[----:B------:R-:W-:Y:S02]  /*0b90*/  FSEL R12, R6, R12, !P0 ;  /* 0x0000000c060c7208 */ /* 0x000fe40004000000 */
[----:B------:R-:W-:Y:S01]  /*0ba0*/  FSEL R13, R5, R13, !P0 ;  /* 0x0000000d050d7208 */ /* 0x000fe20004000000 */
[----:B------:R-:W-:Y:S06]  /*0bb0*/  BRA `(.L_x_11) ;  /* 0x0000000000547947 */ /* 0x000fec0003800000 */
.L_x_10:
[----:B------:R-:W-:-:S14]  /*0bc0*/  DSETP.NAN.AND P0, PT, R6, R6, PT ;  /* 0x000000060600722a */ /* 0x000fdc0003f08000 */
[----:B------:R-:W-:Y:S05]  /*0bd0*/  @P0 BRA `(.L_x_12) ;  /* 0x0000000000440947 */ /* 0x000fea0003800000 */
[----:B------:R-:W-:-:S14]  /*0be0*/  DSETP.NAN.AND P0, PT, R4, R4, PT ;  /* 0x000000040400722a */ /* 0x000fdc0003f08000 */
[----:B------:R-:W-:Y:S05]  /*0bf0*/  @P0 BRA `(.L_x_13) ;  /* 0x0000000000300947 */ /* 0x000fea0003800000 */
[----:B------:R-:W-:Y:S01]  /*0c00*/  ISETP.NE.AND P0, PT, R21, R20, PT ;  /* 0x000000141500720c */ /* 0x000fe20003f05270 */
[----:B------:R-:W-:Y:S02]  /*0c10*/  IMAD.MOV.U32 R12, RZ, RZ, 0x0 ;  /* 0x00000000ff0c7424 */ /* 0x000fe400078e00ff */
[----:B------:R-:W-:-:S10]  /*0c20*/  IMAD.MOV.U32 R13, RZ, RZ, -0x80000 ;  /* 0xfff80000ff0d7424 */ /* 0x000fd400078e00ff */
[----:B------:R-:W-:Y:S05]  /*0c30*/  @!P0 BRA `(.L_x_11) ;  /* 0x0000000000348947 */ /* 0x000fea0003800000 */
[----:B------:R-:W-:Y:S02]  /*0c40*/  ISETP.NE.AND P0, PT, R21, 0x7ff00000, PT ;  /* 0x7ff000001500780c */ /* 0x000fe40003f05270 */
[----:B------:R-:W-:Y:S02]  /*0c50*/  LOP3.LUT R13, R7, 0x80000000, R5, 0x48, !PT ;  /* 0x80000000070d7812 */ /* 0x000fe400078e4805 */
[----:B------:R-:W-:-:S13]  /*0c60*/  ISETP.EQ.OR P0, PT, R20, RZ, !P0 ;  /* 0x000000ff1400720c */ /* 0x000fda0004702670 */
[----:B------:R-:W-:Y:S01]  /*0c70*/  @P0 LOP3.LUT R2, R13, 0x7ff00000, RZ, 0xfc, !PT ;  /* 0x7ff000000d020812 */ /* 0x000fe200078efcff */
[----:B------:R-:W-:Y:S02]  /*0c80*/  @!P0 IMAD.MOV.U32 R12, RZ, RZ, RZ ;  /* 0x000000ffff0c8224 */ /* 0x000fe400078e00ff */
[----:B------:R-:W-:Y:S02]  /*0c90*/  @P0 IMAD.MOV.U32 R12, RZ, RZ, RZ ;  /* 0x000000ffff0c0224 */ /* 0x000fe400078e00ff */
[----:B------:R-:W-:Y:S01]  /*0ca0*/  @P0 IMAD.MOV.U32 R13, RZ, RZ, R2 ;  /* 0x000000ffff0d0224 */ /* 0x000fe200078e0002 */
[----:B------:R-:W-:Y:S06]  /*0cb0*/  BRA `(.L_x_11) ;  /* 0x0000000000147947 */ /* 0x000fec0003800000 */
.L_x_13:
[----:B------:R-:W-:Y:S01]  /*0cc0*/  LOP3.LUT R13, R5, 0x80000, RZ, 0xfc, !PT ;  /* 0x00080000050d7812 */ /* 0x000fe200078efcff */
[----:B------:R-:W-:Y:S01]  /*0cd0*/  IMAD.MOV.U32 R12, RZ, RZ, R4 ;  /* 0x000000ffff0c7224 */ /* 0x000fe200078e0004 */
[----:B------:R-:W-:Y:S06]  /*0ce0*/  BRA `(.L_x_11) ;  /* 0x0000000000087947 */ /* 0x000fec0003800000 */
.L_x_12:
[----:B------:R-:W-:Y:S01]  /*0cf0*/  LOP3.LUT R13, R7, 0x80000, RZ, 0xfc, !PT ;  /* 0x00080000070d7812 */ /* 0x000fe200078efcff */
[----:B------:R-:W-:-:S07]  /*0d00*/  IMAD.MOV.U32 R12, RZ, RZ, R6 ;  /* 0x000000ffff0c7224 */ /* 0x000fce00078e0006 */
.L_x_11:
[----:B------:R-:W-:Y:S05]  /*0d10*/  BSYNC.RECONVERGENT B1 ;  /* 0x0000000000017941 */ /* 0x000fea0003800200 */
.L_x_9:
[----:B------:R-:W-:Y:S02]  /*0d20*/  IMAD.MOV.U32 R11, RZ, RZ, 0x0 ;  /* 0x00000000ff0b7424 */ /* 0x000fe400078e00ff */
[----:B------:R-:W-:Y:S02]  /*0d30*/  IMAD.MOV.U32 R2, RZ, RZ, R12 ;  /* 0x000000ffff027224 */ /* 0x000fe400078e000c */
[----:B------:R-:W-:Y:S01]  /*0d40*/  IMAD.MOV.U32 R3, RZ, RZ, R13 ;  /* 0x000000ffff037224 */ /* 0x000fe200078e000d */
[----:B------:R-:W-:Y:S06]  /*0d50*/  RET.REL.NODEC R10 `(_Z17expit_fast_kernelPfS_i) ;  /* 0xfffffff00aa87950 */ /* 0x000fec0003c3ffff */
.L_x_14:
[----:B------:R-:W-:-:S00]  /*0d60*/  BRA `(.L_x_14) ;  /* 0xfffffffc00fc7947 */ /* 0x000fc0000383ffff */
[----:B------:R-:W-:-:S00]  /*0d70*/  NOP ;  /* 0x0000000000007918 */ /* 0x000fc00000000000 */
        /* <DEDUP_REMOVED lines=8> */
.L_x_31:


//--------------------- .text._Z12expit_kernelPfS_i --------------------------
	.section	.text._Z12expit_kernelPfS_i,"ax",@progbits
	.align	128
        .global         _Z12expit_kernelPfS_i
        .type           _Z12expit_kernelPfS_i,@function
        .size           _Z12expit_kernelPfS_i,(.L_x_33 - _Z12expit_kernelPfS_i)
        .other          _Z12expit_kernelPfS_i,@"STO_CUDA_ENTRY STV_DEFAULT"
_Z12expit_kernelPfS_i:
.text._Z12expit_kernelPfS_i:
        /* <DEDUP_REMOVED lines=10> */
[----:B0-----:R-:W-:-:S06]  /*00a0*/  IMAD.WIDE R2, R0, 0x4, R2 ;  /* 0x0000000400027825 */ /* 0x001fcc00078e0202 */
[----:B-1----:R-:W2:Y:S02]  /*00b0*/  LDG.E R2, desc[UR4][R2.64] ;  /* 0x0000000402027981 */ /* 0x002ea4000c1e1900 */
[----:B--2---:R-:W-:-:S13]  /*00c0*/  FSETP.GEU.AND P0, PT, R2, RZ, PT ;  /* 0x000000ff0200720b */ /* 0x004fda0003f0e000 */
[----:B------:R-:W-:Y:S05]  /*00d0*/  @P0 BRA `(.L_x_15) ;  /* 0x00000000008c0947 */ /* 0x000fea0003800000 */
[----:B------:R-:W-:Y:S01]  /*00e0*/  IMAD.MOV.U32 R3, RZ, RZ, 0x3bbb989d ;  /* 0x3bbb989dff037424 */ /* 0x000fe200078e00ff */
[----:B------:R-:W-:Y:S01]  /*00f0*/  BSSY.RECONVERGENT B0, `(.L_x_16) ;  /* 0x000001c000007945 */ /* 0x000fe20003800200 */
[----:B------:R-:W-:Y:S02]  /*0100*/  IMAD.MOV.U32 R4, RZ, RZ, 0x437c0000 ;  /* 0x437c0000ff047424 */ /* 0x000fe400078e00ff */
[----:B------:R-:W-:-:S04]  /*0110*/  FFMA.SAT R3, R2, R3, 0.5 ;  /* 0x3f00000002037423 */ /* 0x000fc80000002003 */
[----:B------:R-:W-:-:S04]  /*0120*/  FFMA.RM R3, R3, R4, 12582913 ;  /* 0x4b40000103037423 */ /* 0x000fc80000004004 */
[C---:B------:R-:W-:Y:S01]  /*0130*/  FADD R5, R3.reuse, -12583039 ;  /* 0xcb40007f03057421 */ /* 0x040fe20000000000 */
[----:B------:R-:W-:-:S03]  /*0140*/  IMAD.SHL.U32 R3, R3, 0x800000, RZ ;  /* 0x0080000003037824 */ /* 0x000fc600078e00ff */
[----:B------:R-:W-:-:S04]  /*0150*/  FFMA R5, R2, 1.4426950216293334961, -R5 ;  /* 0x3fb8aa3b02057823 */ /* 0x000fc80000000805 */
[----:B------:R-:W-:Y:S01]  /*0160*/  FFMA R10, R2, 1.925963033500011079e-08, R5 ;  /* 0x32a57060020a7823 */ /* 0x000fe20000000005 */
[----:B------:R-:W-:-:S05]  /*0170*/  IMAD.MOV.U32 R2, RZ, RZ, 0x1 ;  /* 0x00000001ff027424 */ /* 0x000fca00078e00ff */
[----:B------:R-:W0:Y:S02]  /*0180*/  MUFU.EX2 R10, R10 ;  /* 0x0000000a000a7308 */ /* 0x000e240000000800 */
[----:B0-----:R-:W-:-:S06]  /*0190*/  FMUL R6, R3, R10 ;  /* 0x0000000a03067220 */ /* 0x001fcc0000400000 */
        /* <DEDUP_REMOVED lines=16> */
[----:B------:R-:W-:Y:S05]  /*02a0*/  CALL.REL.NOINC `($__internal_3_$__cuda_sm20_div_rn_f64_full) ;  /* 0x0000000400347944 */ /* 0x000fea0003c00000 */
.L_x_17:
[----:B------:R-:W-:Y:S05]  /*02b0*/  BSYNC.RECONVERGENT B0 ;  /* 0x0000000000007941 */ /* 0x000fea0003800200 */
.L_x_16:
[----:B------:R-:W0:Y:S01]  /*02c0*/  LDC.64 R4, c[0x0][0x388] ;  /* 0x0000e200ff047b82 */ /* 0x000e220000000a00 */
[----:B------:R-:W1:Y:S01]  /*02d0*/  F2F.F32.F64 R3, R2 ;  /* 0x0000000200037310 */ /* 0x000e620000301000 */
[----:B0-----:R-:W-:-:S05]  /*02e0*/  IMAD.WIDE R4, R0, 0x4, R4 ;  /* 0x0000000400047825 */ /* 0x001fca00078e0204 */
[----:B-1----:R-:W-:Y:S01]  /*02f0*/  STG.E desc[UR4][R4.64], R3 ;  /* 0x0000000304007986 */ /* 0x002fe2000c101904 */
[----:B------:R-:W-:Y:S05]  /*0300*/  EXIT ;  /* 0x000000000000794d */ /* 0x000fea0003800000 */
.L_x_15:
[----:B------:R-:W-:Y:S01]  /*0310*/  IMAD.MOV.U32 R3, RZ, RZ, 0x3bbb989d ;  /* 0x3bbb989dff037424 */ /* 0x000fe200078e00ff */
[----:B------:R-:W-:Y:S01]  /*0320*/  BSSY.RECONVERGENT B0, `(.L_x_18) ;  /* 0x0000019000007945 */ /* 0x000fe20003800200 */
[----:B------:R-:W-:Y:S02]  /*0330*/  IMAD.MOV.U32 R4, RZ, RZ, 0x437c0000 ;  /* 0x437c0000ff047424 */ /* 0x000fe400078e00ff */
[----:B------:R-:W-:-:S04]  /*0340*/  FFMA.SAT R3, R2, -R3, 0.5 ;  /* 0x3f00000002037423 */ /* 0x000fc80000002803 */
[----:B------:R-:W-:-:S04]  /*0350*/  FFMA.RM R3, R3, R4, 12582913 ;  /* 0x4b40000103037423 */ /* 0x000fc80000004004 */
[C---:B------:R-:W-:Y:S01]  /*0360*/  FADD R5, R3.reuse, -12583039 ;  /* 0xcb40007f03057421 */ /* 0x040fe20000000000 */
[----:B------:R-:W-:-:S03]  /*0370*/  IMAD.SHL.U32 R3, R3, 0x800000, RZ ;  /* 0x0080000003037824 */ /* 0x000fc600078e00ff */
[----:B------:R-:W-:-:S04]  /*0380*/  FFMA R5, R2, -1.4426950216293334961, -R5 ;  /* 0xbfb8aa3b02057823 */ /* 0x000fc80000000805 */
[----:B------:R-:W-:-:S06]  /*0390*/  FFMA R10, R2, -1.925963033500011079e-08, R5 ;  /* 0xb2a57060020a7823 */ /* 0x000fcc0000000005 */
[----:B------:R-:W0:Y:S02]  /*03a0*/  MUFU.EX2 R10, R10 ;  /* 0x0000000a000a7308 */ /* 0x000e240000000800 */
[----:B0-----:R-:W-:-:S06]  /*03b0*/  FMUL R11, R3, R10 ;  /* 0x0000000a030b7220 */ /* 0x001fcc0000400000 */
[----:B------:R-:W0:Y:S02]  /*03c0*/  F2F.F64.F32 R2, R11 ;  /* 0x0000000b00027310 */ /* 0x000e240000201800 */
        /* <DEDUP_REMOVED lines=13> */
[----:B------:R-:W-:Y:S05]  /*04a0*/  CALL.REL.NOINC `($__internal_2_$__cuda_sm20_dblrcp_rn_slowpath_v3) ;  /* 0x0000000000187944 */ /* 0x000fea0003c00000 */
.L_x_19:
[----:B------:R-:W-:Y:S05]  /*04b0*/  BSYNC.RECONVERGENT B0 ;  /* 0x0000000000007941 */ /* 0x000fea0003800200 */
.L_x_18:
[----:B------:R-:W0:Y:S01]  /*04c0*/  LDC.64 R2, c[0x0][0x388] ;  /* 0x0000e200ff027b82 */ /* 0x000e220000000a00 */
[----:B------:R-:W1:Y:S01]  /*04d0*/  F2F.F32.F64 R7, R6 ;  /* 0x0000000600077310 */ /* 0x000e620000301000 */
[----:B0-----:R-:W-:-:S05]  /*04e0*/  IMAD.WIDE R2, R0, 0x4, R2 ;  /* 0x0000000400027825 */ /* 0x001fca00078e0202 */
[----:B-1----:R-:W-:Y:S01]  /*04f0*/  STG.E desc[UR4][R2.64], R7 ;  /* 0x0000000702007986 */ /* 0x002fe2000c101904 */
[----:B------:R-:W-:Y:S05]  /*0500*/  EXIT ;  /* 0x000000000000794d */ /* 0x000fea0003800000 */
        .weak           $__internal_2_$__cuda_sm20_dblrcp_rn_slowpath_v3
        .type           $__internal_2_$__cuda_sm20_dblrcp_rn_slowpath_v3,@function
        .size           $__internal_2_$__cuda_sm20_dblrcp_rn_slowpath_v3,($__internal_3_$__cuda_sm20_div_rn_f64_full - $__internal_2_$__cuda_sm20_dblrcp_rn_slowpath_v3)
$__internal_2_$__cuda_sm20_dblrcp_rn_slowpath_v3:
[----:B------:R-:W-:Y:S01]  /*0510*/  DSETP.GTU.AND P0, PT, |R4|, +INF , PT ;  /* 0x7ff000000400742a */ /* 0x000fe20003f0c200 */
[----:B------:R-:W-:-:S13]  /*0520*/  BSSY.RECONVERGENT B1, `(.L_x_20) ;  /* 0x0000023000017945 */ /* 0x000fda0003800200 */
[----:B------:R-:W-:Y:S05]  /*0530*/  @P0 BRA `(.L_x_21) ;  /* 0x00000000007c0947 */ /* 0x000fea0003800000 */
[----:B------:R-:W-:-:S05]  /*0540*/  LOP3.LUT R3, R5, 0x7fffffff, RZ, 0xc0, !PT ;  /* 0x7fffffff05037812 */ /* 0x000fca00078ec0ff */
[----:B------:R-:W-:-:S05]  /*0550*/  VIADD R6, R3, 0xffffffff ;  /* 0xffffffff03067836 */ /* 0x000fca0000000000 */
[----:B------:R-:W-:-:S13]  /*0560*/  ISETP.GE.U32.AND P0, PT, R6, 0x7fefffff, PT ;  /* 0x7fefffff0600780c */ /* 0x000fda0003f06070 */
[----:B------:R-:W-:Y:S02]  /*0570*/  @P0 LOP3.LUT R7, R5, 0x7ff00000, RZ, 0x3c, !PT ;  /* 0x7ff0000005070812 */ /* 0x000fe400078e3cff */
[----:B------:R-:W-:Y:S01]  /*0580*/  @P0 MOV R6, RZ ;  /* 0x000000ff00060202 */ /* 0x000fe20000000f00 */
        /* <DEDUP_REMOVED lines=16> */
.L_x_23:
        /* <DEDUP_REMOVED lines=10> */
.L_x_21:
[----:B------:R-:W-:Y:S01]  /*0730*/  LOP3.LUT R7, R5, 0x80000, RZ, 0xfc, !PT ;  /* 0x0008000005077812 */ /* 0x000fe200078efcff */
[----:B------:R-:W-:-:S07]  /*0740*/  IMAD.MOV.U32 R6, RZ, RZ, R4 ;  /* 0x000000ffff067224 */ /* 0x000fce00078e0004 */
.L_x_22:
[----:B------:R-:W-:Y:S05]  /*0750*/  BSYNC.RECONVERGENT B1 ;  /* 0x0000000000017941 */ /* 0x000fea0003800200 */
.L_x_20:
[----:B------:R-:W-:-:S04]  /*0760*/  IMAD.MOV.U32 R3, RZ, RZ, 0x0 ;  /* 0x00000000ff037424 */ /* 0x000fc800078e00ff */
[----:B------:R-:W-:Y:S05]  /*0770*/  RET.REL.NODEC R2 `(_Z12expit_kernelPfS_i) ;  /* 0xfffffff802207950 */ /* 0x000fea0003c3ffff */
        .weak           $__internal_3_$__cuda_sm20_div_rn_f64_full
        .type           $__internal_3_$__cuda_sm20_div_rn_f64_full,@function
        .size           $__internal_3_$__cuda_sm20_div_rn_f64_full,(.L_x_33 - $__internal_3_$__cuda_sm20_div_rn_f64_full)
$__internal_3_$__cuda_sm20_div_rn_f64_full:
        /* <DEDUP_REMOVED lines=14> */
[----:B------:R-:W-:Y:S02]  /*0860*/  @!P2 ISETP.GE.U32.AND P3, PT, R11, R12, PT ;  /* 0x0000000c0b00a20c */ /* 0x000fe40003f66070 */
[----:B------:R-:W-:-:S04]  /*0870*/  MOV R12, 0x1ca00000 ;  /* 0x1ca00000000c7802 */ /* 0x000fc80000000f00 */
        /* <DEDUP_REMOVED lines=30> */
[----:B------:R-:W-:-:S03]  /*0a60*/  IMAD.MOV.U32 R6, RZ, RZ, RZ ;  /* 0x000000ffff067224 */ /* 0x000fc600078e00ff */
[----:B------:R-:W-:-:S06]  /*0a70*/  IADD3 R7, PT, PT, R11, 0x7fe00000, RZ ;  /* 0x7fe000000b077810 */ /* 0x000fcc0007ffe0ff */
        /* <DEDUP_REMOVED lines=19> */
.L_x_25:
        /* <DEDUP_REMOVED lines=12> */
[----:B------:R-:W-:Y:S01]  /*0c70*/  @!P0 IMAD.MOV.U32 R12, RZ, RZ, RZ ;  /* 0x000000ffff0c8224 */ /* 0x000fe200078e00ff */
[----:B------:R-:W-:-:S03]  /*0c80*/  @P0 MOV R12, RZ ;  /* 0x000000ff000c0202 */ /* 0x000fc60000000f00 */
[----:B------:R-:W-:Y:S01]  /*0c90*/  @P0 IMAD.MOV.U32 R13, RZ, RZ, R2 ;  /* 0x000000ffff0d0224 */ /* 0x000fe200078e0002 */
[----:B------:R-:W-:Y:S06]  /*0ca0*/  BRA `(.L_x_26) ;  /* 0x0000000000147947 */ /* 0x000fec0003800000 */
.L_x_28:
[----:B------:R-:W-:Y:S01]  /*0cb0*/  LOP3.LUT R13, R5, 0x80000, RZ, 0xfc, !PT ;  /* 0x00080000050d7812 */ /* 0x000fe200078efcff */
[----:B------:R-:W-:Y:S01]  /*0cc0*/  IMAD.MOV.U32 R12, RZ, RZ, R4 ;  /* 0x000000ffff0c7224 */ /* 0x000fe200078e0004 */
[----:B------:R-:W-:Y:S06]  /*0cd0*/  BRA `(.L_x_26) ;  /* 0x0000000000087947 */ /* 0x000fec0003800000 */
.L_x_27:
[----:B------:R-:W-:Y:S01]  /*0ce0*/  LOP3.LUT R13, R7, 0x80000, RZ, 0xfc, !PT ;  /* 0x00080000070d7812 */ /* 0x000fe200078efcff */
[----:B------:R-:W-:-:S07]  /*0cf0*/  IMAD.MOV.U32 R12, RZ, RZ, R6 ;  /* 0x000000ffff0c7224 */ /* 0x000fce00078e0006 */
.L_x_26:
[----:B------:R-:W-:Y:S05]  /*0d00*/  BSYNC.RECONVERGENT B1 ;  /* 0x0000000000017941 */ /* 0x000fea0003800200 */
.L_x_24:
[----:B------:R-:W-:Y:S02]  /*0d10*/  IMAD.MOV.U32 R11, RZ, RZ, 0x0 ;  /* 0x00000000ff0b7424 */ /* 0x000fe400078e00ff */
[----:B------:R-:W-:Y:S02]  /*0d20*/  IMAD.MOV.U32 R2, RZ, RZ, R12 ;  /* 0x000000ffff027224 */ /* 0x000fe400078e000c */
[----:B------:R-:W-:Y:S01]  /*0d30*/  IMAD.MOV.U32 R3, RZ, RZ, R13 ;  /* 0x000000ffff037224 */ /* 0x000fe200078e000d */
[----:B------:R-:W-:Y:S06]  /*0d40*/  RET.REL.NODEC R10 `(_Z12expit_kernelPfS_i) ;  /* 0xfffffff00aac7950 */ /* 0x000fec0003c3ffff */
.L_x_29:
        /* <DEDUP_REMOVED lines=11> */
.L_x_33:


//--------------------- .nv.shared.reserved.0     --------------------------
	.section	.nv.shared.reserved.0,"aw",@nobits
	.weak		__nv_reservedSMEM_offset_0_alias
	.size		__nv_reservedSMEM_offset_0_alias, 0, 64
	.other		__nv_reservedSMEM_offset_0_alias,@"STO_CUDA_RESERVED_SHARED STV_DEFAULT"
__nv_reservedSMEM_offset_0_alias:
	.zero		0
	.zero		64


//--------------------- .nv.constant0._Z17expit_fast_kernelPfS_i --------------------------
	.section	.nv.constant0._Z17expit_fast_kernelPfS_i,"a",@progbits
	.sectionflags	@""
	.align	4
.nv.constant0._Z17expit_fast_kernelPfS_i:
	.zero		916


//--------------------- .nv.constant0._Z12expit_kernelPfS_i --------------------------
	.section	.nv.constant0._Z12expit_kernelPfS_i,"a",@progbits
	.sectionflags	@""
	.align	4
.nv.constant0._Z12expit_kernelPfS_i:
	.zero		916


//--------------------- SYMBOLS --------------------------

	.type		.nv.reservedSmem.offset0,@object
	.size		.nv.reservedSmem.offset0,0x4
